//
// Generated by NVIDIA NVVM Compiler
//
// Compiler Build ID: CL-36424714
// Cuda compilation tools, release 13.0, V13.0.88
// Based on NVVM 20.0.0
//

.version 9.0
.target sm_100
.address_size 64

	// .globl	_Z6scalarPKiS0_iPi
.extern .func  (.param .b32 func_retval0) vprintf
(
	.param .b64 vprintf_param_0,
	.param .b64 vprintf_param_1
)
;
.global .align 1 .b8 $str[6] = {106, 111, 112, 97, 10};
.global .align 1 .b8 $str$1[4] = {37, 100, 32};

.visible .entry _Z6scalarPKiS0_iPi(
	.param .u64 .ptr .align 1 _Z6scalarPKiS0_iPi_param_0,
	.param .u64 .ptr .align 1 _Z6scalarPKiS0_iPi_param_1,
	.param .u32 _Z6scalarPKiS0_iPi_param_2,
	.param .u64 .ptr .align 1 _Z6scalarPKiS0_iPi_param_3
)
{
	.local .align 8 .b8 	__local_depot0[8];
	.reg .b64 	%SP;
	.reg .b64 	%SPL;
	.reg .pred 	%p<7>;
	.reg .b32 	%r<63>;
	.reg .b64 	%rd<39>;

	mov.u64 	%SPL, __local_depot0;
	cvta.local.u64 	%SP, %SPL;
	ld.param.u64 	%rd6, [_Z6scalarPKiS0_iPi_param_0];
	ld.param.u64 	%rd7, [_Z6scalarPKiS0_iPi_param_1];
	ld.param.u32 	%r12, [_Z6scalarPKiS0_iPi_param_2];
	ld.param.u64 	%rd8, [_Z6scalarPKiS0_iPi_param_3];
	cvta.to.global.u64 	%rd1, %rd8;
	cvta.to.global.u64 	%rd2, %rd7;
	cvta.to.global.u64 	%rd3, %rd6;
	add.u64 	%rd9, %SP, 0;
	add.u64 	%rd4, %SPL, 0;
	mov.u32 	%r13, %ntid.x;
	mov.u32 	%r14, %nctaid.x;
	mul.lo.s32 	%r1, %r13, %r14;
	mov.u32 	%r15, %ctaid.x;
	mov.u32 	%r16, %tid.x;
	mad.lo.s32 	%r61, %r15, %r13, %r16;
	mov.u64 	%rd10, $str;
	cvta.global.u64 	%rd11, %rd10;
	{ // callseq 0, 0
	.param .b64 param0;
	st.param.b64 	[param0], %rd11;
	.param .b64 param1;
	st.param.b64 	[param1], 0;
	.param .b32 retval0;
	call.uni (retval0), 
	vprintf, 
	(
	param0, 
	param1
	);
	ld.param.b32 	%r17, [retval0];
	} // callseq 0
	setp.ge.s32 	%p1, %r61, %r12;
	@%p1 bra 	$L__BB0_7;
	add.s32 	%r19, %r61, %r1;
	max.s32 	%r20, %r12, %r19;
	setp.lt.s32 	%p2, %r19, %r12;
	selp.u32 	%r21, 1, 0, %p2;
	add.s32 	%r22, %r19, %r21;
	sub.s32 	%r23, %r20, %r22;
	div.u32 	%r24, %r23, %r1;
	add.s32 	%r3, %r24, %r21;
	and.b32  	%r25, %r3, 3;
	setp.eq.s32 	%p3, %r25, 3;
	@%p3 bra 	$L__BB0_4;
	mul.wide.s32 	%rd12, %r1, 4;
	add.s64 	%rd5, %rd1, %rd12;
	add.s32 	%r26, %r3, 1;
	and.b32  	%r27, %r26, 3;
	neg.s32 	%r59, %r27;
	mov.u64 	%rd18, $str$1;
$L__BB0_3:
	.pragma "nounroll";
	mul.wide.s32 	%rd13, %r61, 4;
	add.s64 	%rd14, %rd5, %rd13;
	add.s64 	%rd15, %rd1, %rd13;
	add.s64 	%rd16, %rd2, %rd13;
	add.s64 	%rd17, %rd3, %rd13;
	ld.global.u32 	%r28, [%rd17];
	ld.global.u32 	%r29, [%rd16];
	mul.lo.s32 	%r30, %r29, %r28;
	st.global.u32 	[%rd15], %r30;
	add.s32 	%r61, %r61, %r1;
	ld.global.u32 	%r31, [%rd14];
	st.local.u32 	[%rd4], %r31;
	cvta.global.u64 	%rd19, %rd18;
	{ // callseq 1, 0
	.param .b64 param0;
	st.param.b64 	[param0], %rd19;
	.param .b64 param1;
	st.param.b64 	[param1], %rd9;
	.param .b32 retval0;
	call.uni (retval0), 
	vprintf, 
	(
	param0, 
	param1
	);
	ld.param.b32 	%r32, [retval0];
	} // callseq 1
	add.s32 	%r59, %r59, 1;
	setp.ne.s32 	%p4, %r59, 0;
	@%p4 bra 	$L__BB0_3;
$L__BB0_4:
	setp.lt.u32 	%p5, %r3, 3;
	@%p5 bra 	$L__BB0_7;
	mul.wide.s32 	%rd25, %r1, 4;
	mov.u64 	%rd27, $str$1;
	shl.b32 	%r55, %r1, 2;
$L__BB0_6:
	mul.wide.s32 	%rd21, %r61, 4;
	add.s64 	%rd22, %rd3, %rd21;
	ld.global.u32 	%r34, [%rd22];
	add.s64 	%rd23, %rd2, %rd21;
	ld.global.u32 	%r35, [%rd23];
	mul.lo.s32 	%r36, %r35, %r34;
	add.s64 	%rd24, %rd1, %rd21;
	st.global.u32 	[%rd24], %r36;
	add.s64 	%rd26, %rd24, %rd25;
	ld.global.u32 	%r37, [%rd26];
	st.local.u32 	[%rd4], %r37;
	cvta.global.u64 	%rd28, %rd27;
	{ // callseq 2, 0
	.param .b64 param0;
	st.param.b64 	[param0], %rd28;
	.param .b64 param1;
	st.param.b64 	[param1], %rd9;
	.param .b32 retval0;
	call.uni (retval0), 
	vprintf, 
	(
	param0, 
	param1
	);
	ld.param.b32 	%r38, [retval0];
	} // callseq 2
	add.s64 	%rd30, %rd22, %rd25;
	ld.global.u32 	%r40, [%rd30];
	add.s64 	%rd31, %rd23, %rd25;
	ld.global.u32 	%r41, [%rd31];
	mul.lo.s32 	%r42, %r41, %r40;
	st.global.u32 	[%rd26], %r42;
	add.s64 	%rd32, %rd26, %rd25;
	ld.global.u32 	%r43, [%rd32];
	st.local.u32 	[%rd4], %r43;
	{ // callseq 3, 0
	.param .b64 param0;
	st.param.b64 	[param0], %rd28;
	.param .b64 param1;
	st.param.b64 	[param1], %rd9;
	.param .b32 retval0;
	call.uni (retval0), 
	vprintf, 
	(
	param0, 
	param1
	);
	ld.param.b32 	%r44, [retval0];
	} // callseq 3
	add.s64 	%rd33, %rd30, %rd25;
	ld.global.u32 	%r46, [%rd33];
	add.s64 	%rd34, %rd31, %rd25;
	ld.global.u32 	%r47, [%rd34];
	mul.lo.s32 	%r48, %r47, %r46;
	st.global.u32 	[%rd32], %r48;
	add.s64 	%rd35, %rd32, %rd25;
	ld.global.u32 	%r49, [%rd35];
	st.local.u32 	[%rd4], %r49;
	{ // callseq 4, 0
	.param .b64 param0;
	st.param.b64 	[param0], %rd28;
	.param .b64 param1;
	st.param.b64 	[param1], %rd9;
	.param .b32 retval0;
	call.uni (retval0), 
	vprintf, 
	(
	param0, 
	param1
	);
	ld.param.b32 	%r50, [retval0];
	} // callseq 4
	add.s64 	%rd36, %rd33, %rd25;
	ld.global.u32 	%r52, [%rd36];
	add.s64 	%rd37, %rd34, %rd25;
	ld.global.u32 	%r53, [%rd37];
	mul.lo.s32 	%r54, %r53, %r52;
	st.global.u32 	[%rd35], %r54;
	add.s32 	%r61, %r55, %r61;
	add.s64 	%rd38, %rd35, %rd25;
	ld.global.u32 	%r56, [%rd38];
	st.local.u32 	[%rd4], %r56;
	{ // callseq 5, 0
	.param .b64 param0;
	st.param.b64 	[param0], %rd28;
	.param .b64 param1;
	st.param.b64 	[param1], %rd9;
	.param .b32 retval0;
	call.uni (retval0), 
	vprintf, 
	(
	param0, 
	param1
	);
	ld.param.b32 	%r57, [retval0];
	} // callseq 5
	setp.lt.s32 	%p6, %r61, %r12;
	@%p6 bra 	$L__BB0_6;
$L__BB0_7:
	ret;

}


// ===== COMPILED SASS (sm_100) =====

	.target	sm_100

	.elftype	@"ET_EXEC"


//--------------------- .note.nv.tkinfo           --------------------------
	.section	.note.nv.tkinfo,"",@"SHT_NOTE"
	.sectionflags	@"SHF_NOTE_NV_TKINFO"
	.tkinfo
        /*0018*/ 	.word	0x00000002
        /*0030*/ 	.string	""
        /*0030*/ 	.string	"ptxas"
        /*0030*/ 	.string	"Cuda compilation tools, release 13.0, V13.0.88"
        /*0030*/ 	.string	"Build cuda_13.0.r13.0/compiler.36424714_0"
        /*0030*/ 	.string	"-arch sm_100 -m 64 "



//--------------------- .note.nv.cuinfo           --------------------------
	.section	.note.nv.cuinfo,"",@"SHT_NOTE"
	.sectionflags	@"SHF_NOTE_NV_CUINFO"
        /*0018*/ 	.short	0x0002
        /*001a*/ 	.short	0x0064
        /*001c*/ 	.short	0x0082
	.zero		2


//--------------------- .nv.info                  --------------------------
	.section	.nv.info,"",@"SHT_CUDA_INFO"
	.align	4


	//----- nvinfo : EIATTR_REGCOUNT
	.align		4
        /*0000*/ 	.byte	0x04, 0x2f
        /*0002*/ 	.short	(.L_3 - .L_2)
	.align		4
.L_2:
        /*0004*/ 	.word	index@(_Z6scalarPKiS0_iPi)
        /*0008*/ 	.word	0x00000022


	//----- nvinfo : EIATTR_FRAME_SIZE
	.align		4
.L_3:
        /*000c*/ 	.byte	0x04, 0x11
        /*000e*/ 	.short	(.L_5 - .L_4)
	.align		4
.L_4:
        /*0010*/ 	.word	index@(_Z6scalarPKiS0_iPi)
        /*0014*/ 	.word	0x00000008


	//----- nvinfo : EIATTR_MIN_STACK_SIZE
	.align		4
.L_5:
        /*0018*/ 	.byte	0x04, 0x12
        /*001a*/ 	.short	(.L_7 - .L_6)
	.align		4
.L_6:
        /*001c*/ 	.word	index@(_Z6scalarPKiS0_iPi)
        /*0020*/ 	.word	0x00000008
.L_7:


//--------------------- .nv.compat                --------------------------
	.section	.nv.compat,"",@"SHT_CUDA_COMPAT_INFO"
	.align	4
        /*0000*/ 	.byte	0x02, 0x09, 0x00, 0x00, 0x02, 0x02, 0x01, 0x00, 0x02, 0x05, 0x05, 0x00, 0x03, 0x07, 0x01, 0x01
        /*0010*/ 	.byte	0x02, 0x03, 0x00, 0x00, 0x02, 0x06, 0x01, 0x00, 0x04, 0x0b, 0x08, 0x00, 0x09, 0x00, 0x00, 0x00
        /*0020*/ 	.byte	0x00, 0x00, 0x00, 0x00


//--------------------- .nv.info._Z6scalarPKiS0_iPi --------------------------
	.section	.nv.info._Z6scalarPKiS0_iPi,"",@"SHT_CUDA_INFO"
	.sectionflags	@""
	.align	4


	//----- nvinfo : EIATTR_CUDA_API_VERSION
	.align		4
        /*0000*/ 	.byte	0x04, 0x37
        /*0002*/ 	.short	(.L_9 - .L_8)
.L_8:
        /*0004*/ 	.word	0x00000082


	//----- nvinfo : EIATTR_KPARAM_INFO
	.align		4
.L_9:
        /*0008*/ 	.byte	0x04, 0x17
        /*000a*/ 	.short	(.L_11 - .L_10)
.L_10:
        /*000c*/ 	.word	0x00000000
        /*0010*/ 	.short	0x0003
        /*0012*/ 	.short	0x0018
        /*0014*/ 	.byte	0x00, 0xf5, 0x21, 0x00


	//----- nvinfo : EIATTR_KPARAM_INFO
	.align		4
.L_11:
        /*0018*/ 	.byte	0x04, 0x17
        /*001a*/ 	.short	(.L_13 - .L_12)
.L_12:
        /*001c*/ 	.word	0x00000000
        /*0020*/ 	.short	0x0002
        /*0022*/ 	.short	0x0010
        /*0024*/ 	.byte	0x00, 0xf0, 0x11, 0x00


	//----- nvinfo : EIATTR_KPARAM_INFO
	.align		4
.L_13:
        /*0028*/ 	.byte	0x04, 0x17
        /*002a*/ 	.short	(.L_15 - .L_14)
.L_14:
        /*002c*/ 	.word	0x00000000
        /*0030*/ 	.short	0x0001
        /*0032*/ 	.short	0x0008
        /*0034*/ 	.byte	0x00, 0xf5, 0x21, 0x00


	//----- nvinfo : EIATTR_KPARAM_INFO
	.align		4
.L_15:
        /*0038*/ 	.byte	0x04, 0x17
        /*003a*/ 	.short	(.L_17 - .L_16)
.L_16:
        /*003c*/ 	.word	0x00000000
        /*0040*/ 	.short	0x0000
        /*0042*/ 	.short	0x0000
        /*0044*/ 	.byte	0x00, 0xf5, 0x21, 0x00


	//----- nvinfo : EIATTR_SPARSE_MMA_MASK
	.align		4
.L_17:
        /*0048*/ 	.byte	0x03, 0x50
        /*004a*/ 	.short	0x0000


	//----- nvinfo : EIATTR_MAXREG_COUNT
	.align		4
        /*004c*/ 	.byte	0x03, 0x1b
        /*004e*/ 	.short	0x00ff


	//----- nvinfo : EIATTR_EXTERNS
	.align		4
        /*0050*/ 	.byte	0x04, 0x0f
        /*0052*/ 	.short	(.L_19 - .L_18)


	//   ....[0]....
	.align		4
.L_18:
        /*0054*/ 	.word	index@(vprintf)


	//----- nvinfo : EIATTR_MERCURY_ISA_VERSION
	.align		4
.L_19:
        /*0058*/ 	.byte	0x03, 0x5f
        /*005a*/ 	.short	0x0101


	//----- nvinfo : EIATTR_VRC_CTA_INIT_COUNT
	.align		4
        /*005c*/ 	.byte	0x02, 0x4a
	.zero		1
	.zero		1


	//----- nvinfo : EIATTR_SYSCALL_OFFSETS
	.align		4
        /*0060*/ 	.byte	0x04, 0x46
        /*0062*/ 	.short	(.L_21 - .L_20)


	//   ....[0]....
.L_20:
        /*0064*/ 	.word	0x00000140


	//   ....[1]....
        /*0068*/ 	.word	0x00000570


	//   ....[2]....
        /*006c*/ 	.word	0x00000760


	//   ....[3]....
        /*0070*/ 	.word	0x000008b0


	//   ....[4]....
        /*0074*/ 	.word	0x00000a00


	//   ....[5]....
        /*0078*/ 	.word	0x00000b60


	//----- nvinfo : EIATTR_EXIT_INSTR_OFFSETS
	.align		4
.L_21:
        /*007c*/ 	.byte	0x04, 0x1c
        /*007e*/ 	.short	(.L_23 - .L_22)


	//   ....[0]....
.L_22:
        /*0080*/ 	.word	0x00000170


	//   ....[1]....
        /*0084*/ 	.word	0x000005c0


	//   ....[2]....
        /*0088*/ 	.word	0x00000b90


	//----- nvinfo : EIATTR_CRS_STACK_SIZE
	.align		4
.L_23:
        /*008c*/ 	.byte	0x04, 0x1e
        /*008e*/ 	.short	(.L_25 - .L_24)
.L_24:
        /*0090*/ 	.word	0x00000000


	//----- nvinfo : EIATTR_CBANK_PARAM_SIZE
	.align		4
.L_25:
        /*0094*/ 	.byte	0x03, 0x19
        /*0096*/ 	.short	0x0020


	//----- nvinfo : EIATTR_PARAM_CBANK
	.align		4
        /*0098*/ 	.byte	0x04, 0x0a
        /*009a*/ 	.short	(.L_27 - .L_26)
	.align		4
.L_26:
        /*009c*/ 	.word	index@(.nv.constant0._Z6scalarPKiS0_iPi)
        /*00a0*/ 	.short	0x0380
        /*00a2*/ 	.short	0x0020


	//----- nvinfo : EIATTR_SW_WAR
	.align		4
.L_27:
        /*00a4*/ 	.byte	0x04, 0x36
        /*00a6*/ 	.short	(.L_29 - .L_28)
.L_28:
        /*00a8*/ 	.word	0x00000008
.L_29:


//--------------------- .nv.callgraph             --------------------------
	.section	.nv.callgraph,"",@"SHT_CUDA_CALLGRAPH"
	.align	4
	.sectionentsize	8
	.align		4
        /*0000*/ 	.word	0x00000000
	.align		4
        /*0004*/ 	.word	0xffffffff
	.align		4
        /*0008*/ 	.word	index@(_Z6scalarPKiS0_iPi)
	.align		4
        /*000c*/ 	.word	index@(vprintf)
	.align		4
        /*0010*/ 	.word	0x00000000
	.align		4
        /*0014*/ 	.word	0xfffffffe
	.align		4
        /*0018*/ 	.word	0x00000000
	.align		4
        /*001c*/ 	.word	0xfffffffd
	.align		4
        /*0020*/ 	.word	0x00000000
	.align		4
        /*0024*/ 	.word	0xfffffffc


//--------------------- .nv.constant4             --------------------------
	.section	.nv.constant4,"a",@progbits
	.align	8
	.align		8
.nv.constant4:
        /*0000*/ 	.dword	vprintf
	.align		8
        /*0008*/ 	.dword	$str
	.align		8
        /*0010*/ 	.dword	$str$1


//--------------------- .text._Z6scalarPKiS0_iPi  --------------------------
	.section	.text._Z6scalarPKiS0_iPi,"ax",@progbits
	.align	128
        .global         _Z6scalarPKiS0_iPi
        .type           _Z6scalarPKiS0_iPi,@function
        .size           _Z6scalarPKiS0_iPi,(.L_x_11 - _Z6scalarPKiS0_iPi)
        .other          _Z6scalarPKiS0_iPi,@"STO_CUDA_ENTRY STV_DEFAULT"
_Z6scalarPKiS0_iPi:
.text._Z6scalarPKiS0_iPi:
[----:B------:R-:W0:Y:S01]  /*0000*/  LDC R1, c[0x0][0x37c] ;  /* 0x0000df00ff017b82 */ /* 0x000e220000000800 */
[----:B------:R-:W1:Y:S01]  /*0010*/  S2R R26, SR_CTAID.X ;  /* 0x00000000001a7919 */ /* 0x000e620000002500 */
[----:B------:R-:W2:Y:S01]  /*0020*/  LDCU UR5, c[0x0][0x2fc] ;  /* 0x00005f80ff0577ac */ /* 0x000ea20008000800 */
[----:B------:R-:W-:Y:S01]  /*0030*/  MOV R2, 0x0 ;  /* 0x0000000000027802 */ /* 0x000fe20000000f00 */
[----:B0-----:R-:W-:Y:S01]  /*0040*/  VIADD R1, R1, 0xfffffff8 ;  /* 0xfffffff801017836 */ /* 0x001fe20000000000 */
[----:B------:R-:W1:Y:S01]  /*0050*/  S2R R5, SR_TID.X ;  /* 0x0000000000057919 */ /* 0x000e620000002100 */
[----:B------:R-:W0:Y:S02]  /*0060*/  LDCU UR6, c[0x0][0x360] ;  /* 0x00006c00ff0677ac */ /* 0x000e240008000800 */
[----:B------:R-:W0:Y:S01]  /*0070*/  LDC R27, c[0x0][0x370] ;  /* 0x0000dc00ff1b7b82 */ /* 0x000e220000000800 */
[----:B------:R-:W-:Y:S01]  /*0080*/  CS2R R6, SRZ ;  /* 0x0000000000067805 */ /* 0x000fe2000001ff00 */
[----:B------:R-:W3:Y:S01]  /*0090*/  LDCU UR4, c[0x0][0x2f8] ;  /* 0x00005f00ff0477ac */ /* 0x000ee20008000800 */
[----:B------:R-:W4:Y:S05]  /*00a0*/  LDCU.64 UR8, c[0x4][0x8] ;  /* 0x01000100ff0877ac */ /* 0x000f2a0008000a00 */
[----:B------:R-:W1:Y:S01]  /*00b0*/  LDC.64 R2, c[0x4][R2] ;  /* 0x0100000002027b82 */ /* 0x000e620000000a00 */
[----:B------:R-:W0:Y:S01]  /*00c0*/  LDCU UR36, c[0x0][0x390] ;  /* 0x00007200ff2477ac */ /* 0x000e220008000800 */
[----:B---3--:R-:W-:Y:S01]  /*00d0*/  IADD3 R25, P0, PT, R1, UR4, RZ ;  /* 0x0000000401197c10 */ /* 0x008fe2000ff1e0ff */
[----:B0-----:R-:W-:-:S03]  /*00e0*/  IMAD R27, R27, UR6, RZ ;  /* 0x000000061b1b7c24 */ /* 0x001fc6000f8e02ff */
[----:B--2---:R-:W-:Y:S01]  /*00f0*/  IADD3.X R24, PT, PT, RZ, UR5, RZ, P0, !PT ;  /* 0x00000005ff187c10 */ /* 0x004fe200087fe4ff */
[----:B----4-:R-:W-:Y:S02]  /*0100*/  IMAD.U32 R4, RZ, RZ, UR8 ;  /* 0x00000008ff047e24 */ /* 0x010fe4000f8e00ff */
[----:B-1----:R-:W-:Y:S02]  /*0110*/  IMAD R26, R26, UR6, R5 ;  /* 0x000000061a1a7c24 */ /* 0x002fe4000f8e0205 */
[----:B------:R-:W-:-:S07]  /*0120*/  IMAD.U32 R5, RZ, RZ, UR9 ;  /* 0x00000009ff057e24 */ /* 0x000fce000f8e00ff */
[----:B------:R-:W-:-:S07]  /*0130*/  LEPC R20, `(.L_x_0) ;  /* 0x000000001014794e */ /* 0x000fce0000000000 */
[----:B------:R-:W-:Y:S05]  /*0140*/  CALL.ABS.NOINC R2 ;  /* 0x0000000002007343 */ /* 0x000fea0003c00000 */
.L_x_0:
[----:B------:R-:W0:Y:S02]  /*0150*/  LDC R5, c[0x0][0x390] ;  /* 0x0000e400ff057b82 */ /* 0x000e240000000800 */
[----:B0-----:R-:W-:-:S13]  /*0160*/  ISETP.GE.AND P0, PT, R26, R5, PT ;  /* 0x000000051a00720c */ /* 0x001fda0003f06270 */
[----:B------:R-:W-:Y:S05]  /*0170*/  @P0 EXIT ;  /* 0x000000000000094d */ /* 0x000fea0003800000 */
[----:B------:R-:W0:Y:S01]  /*0180*/  I2F.U32.RP R4, R27 ;  /* 0x0000001b00047306 */ /* 0x000e220000209000 */
[C---:B------:R-:W-:Y:S01]  /*0190*/  IMAD.IADD R0, R27.reuse, 0x1, R26 ;  /* 0x000000011b007824 */ /* 0x040fe200078e021a */
[----:B------:R-:W-:Y:S01]  /*01a0*/  ISETP.NE.U32.AND P2, PT, R27, RZ, PT ;  /* 0x000000ff1b00720c */ /* 0x000fe20003f45070 */
[----:B------:R-:W-:Y:S01]  /*01b0*/  IMAD.MOV R7, RZ, RZ, -R27 ;  /* 0x000000ffff077224 */ /* 0x000fe200078e0a1b */
[----:B------:R-:W1:Y:S01]  /*01c0*/  LDC.64 R30, c[0x0][0x358] ;  /* 0x0000d600ff1e7b82 */ /* 0x000e620000000a00 */
[----:B------:R-:W-:Y:S01]  /*01d0*/  BSSY.RECONVERGENT B6, `(.L_x_1) ;  /* 0x000003d000067945 */ /* 0x000fe20003800200 */
[CC--:B------:R-:W-:Y:S02]  /*01e0*/  ISETP.GE.AND P0, PT, R0.reuse, R5.reuse, PT ;  /* 0x000000050000720c */ /* 0x0c0fe40003f06270 */
[----:B------:R-:W-:Y:S02]  /*01f0*/  VIMNMX R5, PT, PT, R0, R5, !PT ;  /* 0x0000000500057248 */ /* 0x000fe40007fe0100 */
[----:B------:R-:W-:-:S04]  /*0200*/  SEL R18, RZ, 0x1, P0 ;  /* 0x00000001ff127807 */ /* 0x000fc80000000000 */
[----:B------:R-:W-:Y:S01]  /*0210*/  IADD3 R0, PT, PT, R5, -R0, -R18 ;  /* 0x8000000005007210 */ /* 0x000fe20007ffe812 */
[----:B0-----:R-:W0:Y:S02]  /*0220*/  MUFU.RCP R4, R4 ;  /* 0x0000000400047308 */ /* 0x001e240000001000 */
[----:B0-----:R-:W-:-:S06]  /*0230*/  VIADD R2, R4, 0xffffffe ;  /* 0x0ffffffe04027836 */ /* 0x001fcc0000000000 */
[----:B------:R0:W2:Y:S02]  /*0240*/  F2I.FTZ.U32.TRUNC.NTZ R3, R2 ;  /* 0x0000000200037305 */ /* 0x0000a4000021f000 */
[----:B0-----:R-:W-:Y:S02]  /*0250*/  HFMA2 R2, -RZ, RZ, 0, 0 ;  /* 0x00000000ff027431 */ /* 0x001fe400000001ff */
[----:B--2---:R-:W-:-:S04]  /*0260*/  IMAD R7, R7, R3, RZ ;  /* 0x0000000307077224 */ /* 0x004fc800078e02ff */
[----:B------:R-:W-:-:S06]  /*0270*/  IMAD.HI.U32 R3, R3, R7, R2 ;  /* 0x0000000703037227 */ /* 0x000fcc00078e0002 */
[----:B------:R-:W-:-:S04]  /*0280*/  IMAD.HI.U32 R3, R3, R0, RZ ;  /* 0x0000000003037227 */ /* 0x000fc800078e00ff */
[----:B------:R-:W-:-:S04]  /*0290*/  IMAD.MOV R2, RZ, RZ, -R3 ;  /* 0x000000ffff027224 */ /* 0x000fc800078e0a03 */
[----:B------:R-:W-:-:S05]  /*02a0*/  IMAD R0, R27, R2, R0 ;  /* 0x000000021b007224 */ /* 0x000fca00078e0200 */
[----:B------:R-:W-:-:S13]  /*02b0*/  ISETP.GE.U32.AND P0, PT, R0, R27, PT ;  /* 0x0000001b0000720c */ /* 0x000fda0003f06070 */
[----:B------:R-:W-:Y:S02]  /*02c0*/  @P0 IMAD.IADD R0, R0, 0x1, -R27 ;  /* 0x0000000100000824 */ /* 0x000fe400078e0a1b */
[----:B------:R-:W-:-:S03]  /*02d0*/  @P0 VIADD R3, R3, 0x1 ;  /* 0x0000000103030836 */ /* 0x000fc60000000000 */
[----:B------:R-:W-:-:S13]  /*02e0*/  ISETP.GE.U32.AND P1, PT, R0, R27, PT ;  /* 0x0000001b0000720c */ /* 0x000fda0003f26070 */
[----:B------:R-:W-:Y:S02]  /*02f0*/  @P1 IADD3 R3, PT, PT, R3, 0x1, RZ ;  /* 0x0000000103031810 */ /* 0x000fe40007ffe0ff */
[----:B------:R-:W-:-:S05]  /*0300*/  @!P2 LOP3.LUT R3, RZ, R27, RZ, 0x33, !PT ;  /* 0x0000001bff03a212 */ /* 0x000fca00078e33ff */
[----:B------:R-:W-:-:S05]  /*0310*/  IMAD.IADD R18, R18, 0x1, R3 ;  /* 0x0000000112127824 */ /* 0x000fca00078e0203 */
[----:B------:R-:W-:-:S04]  /*0320*/  LOP3.LUT R0, R18, 0x3, RZ, 0xc0, !PT ;  /* 0x0000000312007812 */ /* 0x000fc800078ec0ff */
[----:B------:R-:W-:-:S13]  /*0330*/  ISETP.NE.AND P0, PT, R0, 0x3, PT ;  /* 0x000000030000780c */ /* 0x000fda0003f05270 */
[----:B-1----:R-:W-:Y:S05]  /*0340*/  @!P0 BRA `(.L_x_2) ;  /* 0x0000000000948947 */ /* 0x002fea0003800000 */
[----:B------:R-:W0:Y:S01]  /*0350*/  LDC.64 R16, c[0x0][0x398] ;  /* 0x0000e600ff107b82 */ /* 0x000e220000000a00 */
[----:B------:R-:W-:-:S05]  /*0360*/  VIADD R0, R18, 0x1 ;  /* 0x0000000112007836 */ /* 0x000fca0000000000 */
[----:B------:R-:W-:-:S05]  /*0370*/  LOP3.LUT R0, R0, 0x3, RZ, 0xc0, !PT ;  /* 0x0000000300007812 */ /* 0x000fca00078ec0ff */
[----:B------:R-:W-:Y:S02]  /*0380*/  IMAD.MOV R2, RZ, RZ, -R0 ;  /* 0x000000ffff027224 */ /* 0x000fe400078e0a00 */
[----:B0-----:R-:W-:-:S07]  /*0390*/  IMAD.WIDE R16, R27, 0x4, R16 ;  /* 0x000000041b107825 */ /* 0x001fce00078e0210 */
.L_x_4:
[----:B------:R-:W0:Y:S01]  /*03a0*/  LDC.64 R4, c[0x0][0x388] ;  /* 0x0000e200ff047b82 */ /* 0x000e220000000a00 */
[C---:B------:R-:W-:Y:S02]  /*03b0*/  R2UR UR6, R30.reuse ;  /* 0x000000001e0672ca */ /* 0x040fe400000e0000 */
[C---:B------:R-:W-:Y:S02]  /*03c0*/  R2UR UR7, R31.reuse ;  /* 0x000000001f0772ca */ /* 0x040fe400000e0000 */
[----:B------:R-:W-:Y:S02]  /*03d0*/  R2UR UR4, R30 ;  /* 0x000000001e0472ca */ /* 0x000fe400000e0000 */
[----:B------:R-:W-:Y:S01]  /*03e0*/  R2UR UR5, R31 ;  /* 0x000000001f0572ca */ /* 0x000fe200000e0000 */
[----:B------:R-:W1:Y:S08]  /*03f0*/  LDC.64 R6, c[0x0][0x380] ;  /* 0x0000e000ff067b82 */ /* 0x000e700000000a00 */
[----:B------:R-:W2:Y:S01]  /*0400*/  LDC.64 R12, c[0x0][0x398] ;  /* 0x0000e600ff0c7b82 */ /* 0x000ea20000000a00 */
[----:B0-----:R-:W-:-:S06]  /*0410*/  IMAD.WIDE R4, R26, 0x4, R4 ;  /* 0x000000041a047825 */ /* 0x001fcc00078e0204 */
[----:B------:R-:W3:Y:S01]  /*0420*/  LDG.E R4, desc[UR6][R4.64] ;  /* 0x0000000604047981 */ /* 0x000ee2000c1e1900 */
[----:B-1----:R-:W-:-:S05]  /*0430*/  IMAD.WIDE R6, R26, 0x4, R6 ;  /* 0x000000041a067825 */ /* 0x002fca00078e0206 */
[----:B------:R-:W3:Y:S01]  /*0440*/  LDG.E R3, desc[UR4][R6.64] ;  /* 0x0000000406037981 */ /* 0x000ee2000c1e1900 */
[----:B------:R-:W-:-:S04]  /*0450*/  IMAD.WIDE R10, R26, 0x4, R16 ;  /* 0x000000041a0a7825 */ /* 0x000fc800078e0210 */
[----:B--2---:R-:W-:-:S04]  /*0460*/  IMAD.WIDE R12, R26, 0x4, R12 ;  /* 0x000000041a0c7825 */ /* 0x004fc800078e020c */
[----:B---3--:R-:W-:-:S05]  /*0470*/  IMAD R3, R3, R4, RZ ;  /* 0x0000000403037224 */ /* 0x008fca00078e02ff */
[----:B------:R0:W-:Y:S01]  /*0480*/  STG.E desc[UR4][R12.64], R3 ;  /* 0x000000030c007986 */ /* 0x0001e2000c101904 */
[----:B------:R-:W-:Y:S01]  /*0490*/  MOV R8, 0x0 ;  /* 0x0000000000087802 */ /* 0x000fe20000000f00 */
[----:B------:R-:W1:Y:S02]  /*04a0*/  LDCU.64 UR4, c[0x4][0x10] ;  /* 0x01000200ff0477ac */ /* 0x000e640008000a00 */
[----:B------:R-:W2:Y:S03]  /*04b0*/  LDG.E R10, desc[UR6][R10.64] ;  /* 0x000000060a0a7981 */ /* 0x000ea6000c1e1900 */
[----:B------:R-:W3:Y:S01]  /*04c0*/  LDC.64 R8, c[0x4][R8] ;  /* 0x0100000008087b82 */ /* 0x000ee20000000a00 */
[----:B------:R-:W-:-:S04]  /*04d0*/  IADD3 R2, PT, PT, R2, 0x1, RZ ;  /* 0x0000000102027810 */ /* 0x000fc80007ffe0ff */
[----:B------:R-:W-:Y:S01]  /*04e0*/  ISETP.NE.AND P0, PT, R2, RZ, PT ;  /* 0x000000ff0200720c */ /* 0x000fe20003f05270 */
[----:B------:R-:W-:Y:S01]  /*04f0*/  IMAD.MOV.U32 R7, RZ, RZ, R24 ;  /* 0x000000ffff077224 */ /* 0x000fe200078e0018 */
[----:B------:R-:W-:Y:S01]  /*0500*/  MOV R6, R25 ;  /* 0x0000001900067202 */ /* 0x000fe20000000f00 */
[----:B------:R-:W-:Y:S01]  /*0510*/  IMAD.IADD R26, R27, 0x1, R26 ;  /* 0x000000011b1a7824 */ /* 0x000fe200078e021a */
[----:B------:R-:W-:Y:S01]  /*0520*/  P2R R0, PR, RZ, 0x1 ;  /* 0x00000001ff007803 */ /* 0x000fe20000000000 */
[----:B-1----:R-:W-:Y:S02]  /*0530*/  IMAD.U32 R4, RZ, RZ, UR4 ;  /* 0x00000004ff047e24 */ /* 0x002fe4000f8e00ff */
[----:B------:R-:W-:Y:S01]  /*0540*/  IMAD.U32 R5, RZ, RZ, UR5 ;  /* 0x00000005ff057e24 */ /* 0x000fe2000f8e00ff */
[----:B--23--:R0:W-:Y:S06]  /*0550*/  STL [R1], R10 ;  /* 0x0000000a01007387 */ /* 0x00c1ec0000100800 */
[----:B------:R-:W-:-:S07]  /*0560*/  LEPC R20, `(.L_x_3) ;  /* 0x000000001014794e */ /* 0x000fce0000000000 */
[----:B0-----:R-:W-:Y:S05]  /*0570*/  CALL.ABS.NOINC R8 ;  /* 0x0000000008007343 */ /* 0x001fea0003c00000 */
.L_x_3:
[----:B------:R-:W-:-:S13]  /*0580*/  ISETP.NE.AND P6, PT, R2, RZ, PT ;  /* 0x000000ff0200720c */ /* 0x000fda0003fc5270 */
[----:B------:R-:W-:Y:S05]  /*0590*/  @P6 BRA `(.L_x_4) ;  /* 0xfffffffc00806947 */ /* 0x000fea000383ffff */
.L_x_2:
[----:B------:R-:W-:Y:S05]  /*05a0*/  BSYNC.RECONVERGENT B6 ;  /* 0x0000000000067941 */ /* 0x000fea0003800200 */
.L_x_1:
[----:B------:R-:W-:-:S13]  /*05b0*/  ISETP.GE.U32.AND P0, PT, R18, 0x3, PT ;  /* 0x000000031200780c */ /* 0x000fda0003f06070 */
[----:B------:R-:W-:Y:S05]  /*05c0*/  @!P0 EXIT ;  /* 0x000000000000894d */ /* 0x000fea0003800000 */
.L_x_9:
[----:B------:R-:W0:Y:S01]  /*05d0*/  LDC.64 R22, c[0x0][0x380] ;  /* 0x0000e000ff167b82 */ /* 0x000e220000000a00 */
[C---:B------:R-:W-:Y:S02]  /*05e0*/  R2UR UR4, R30.reuse ;  /* 0x000000001e0472ca */ /* 0x040fe400000e0000 */
[C---:B------:R-:W-:Y:S02]  /*05f0*/  R2UR UR5, R31.reuse ;  /* 0x000000001f0572ca */ /* 0x040fe400000e0000 */
[----:B------:R-:W-:Y:S02]  /*0600*/  R2UR UR6, R30 ;  /* 0x000000001e0672ca */ /* 0x000fe400000e0000 */
[----:B------:R-:W-:Y:S01]  /*0610*/  R2UR UR7, R31 ;  /* 0x000000001f0772ca */ /* 0x000fe200000e0000 */
[----:B------:R-:W1:Y:S08]  /*0620*/  LDC.64 R18, c[0x0][0x388] ;  /* 0x0000e200ff127b82 */ /* 0x000e700000000a00 */
[----:B------:R-:W2:Y:S01]  /*0630*/  LDC.64 R10, c[0x0][0x398] ;  /* 0x0000e600ff0a7b82 */ /* 0x000ea20000000a00 */
[----:B0-----:R-:W-:-:S05]  /*0640*/  IMAD.WIDE R22, R26, 0x4, R22 ;  /* 0x000000041a167825 */ /* 0x001fca00078e0216 */
[----:B------:R-:W3:Y:S01]  /*0650*/  LDG.E R0, desc[UR4][R22.64] ;  /* 0x0000000416007981 */ /* 0x000ee2000c1e1900 */
[----:B-1----:R-:W-:-:S05]  /*0660*/  IMAD.WIDE R18, R26, 0x4, R18 ;  /* 0x000000041a127825 */ /* 0x002fca00078e0212 */
[----:B------:R-:W3:Y:S01]  /*0670*/  LDG.E R3, desc[UR6][R18.64] ;  /* 0x0000000612037981 */ /* 0x000ee2000c1e1900 */
[----:B--2---:R-:W-:-:S04]  /*0680*/  IMAD.WIDE R10, R26, 0x4, R10 ;  /* 0x000000041a0a7825 */ /* 0x004fc800078e020a */
[----:B------:R-:W-:-:S04]  /*0690*/  IMAD.WIDE R16, R27, 0x4, R10 ;  /* 0x000000041b107825 */ /* 0x000fc800078e020a */
[----:B---3--:R-:W-:-:S05]  /*06a0*/  IMAD R0, R0, R3, RZ ;  /* 0x0000000300007224 */ /* 0x008fca00078e02ff */
[----:B------:R0:W-:Y:S01]  /*06b0*/  STG.E desc[UR4][R10.64], R0 ;  /* 0x000000000a007986 */ /* 0x0001e2000c101904 */
[----:B------:R-:W-:Y:S01]  /*06c0*/  MOV R2, 0x0 ;  /* 0x0000000000027802 */ /* 0x000fe20000000f00 */
[----:B------:R-:W1:Y:S02]  /*06d0*/  LDCU.64 UR4, c[0x4][0x10] ;  /* 0x01000200ff0477ac */ /* 0x000e640008000a00 */
[----:B------:R-:W2:Y:S01]  /*06e0*/  LDG.E R12, desc[UR6][R16.64] ;  /* 0x00000006100c7981 */ /* 0x000ea2000c1e1900 */
[----:B------:R0:W3:Y:S01]  /*06f0*/  LDC.64 R8, c[0x4][R2] ;  /* 0x0100000002087b82 */ /* 0x0000e20000000a00 */
[----:B------:R-:W-:Y:S01]  /*0700*/  IMAD.MOV.U32 R6, RZ, RZ, R25 ;  /* 0x000000ffff067224 */ /* 0x000fe200078e0019 */
[----:B------:R-:W-:Y:S02]  /*0710*/  MOV R7, R24 ;  /* 0x0000001800077202 */ /* 0x000fe40000000f00 */
[----:B-1----:R-:W-:Y:S01]  /*0720*/  MOV R4, UR4 ;  /* 0x0000000400047c02 */ /* 0x002fe20008000f00 */
[----:B------:R-:W-:Y:S01]  /*0730*/  IMAD.U32 R5, RZ, RZ, UR5 ;  /* 0x00000005ff057e24 */ /* 0x000fe2000f8e00ff */
[----:B--23--:R0:W-:Y:S06]  /*0740*/  STL [R1], R12 ;  /* 0x0000000c01007387 */ /* 0x00c1ec0000100800 */
[----:B------:R-:W-:-:S07]  /*0750*/  LEPC R20, `(.L_x_5) ;  /* 0x000000001014794e */ /* 0x000fce0000000000 */
[----:B0-----:R-:W-:Y:S05]  /*0760*/  CALL.ABS.NOINC R8 ;  /* 0x0000000008007343 */ /* 0x001fea0003c00000 */
.L_x_5:
[C---:B------:R-:W-:Y:S01]  /*0770*/  R2UR UR4, R30.reuse ;  /* 0x000000001e0472ca */ /* 0x040fe200000e0000 */
[----:B------:R-:W-:Y:S01]  /*0780*/  IMAD.WIDE R22, R27, 0x4, R22 ;  /* 0x000000041b167825 */ /* 0x000fe200078e0216 */
[----:B------:R-:W-:Y:S02]  /*0790*/  R2UR UR5, R31 ;  /* 0x000000001f0572ca */ /* 0x000fe400000e0000 */
[----:B------:R-:W-:Y:S01]  /*07a0*/  R2UR UR6, R30 ;  /* 0x000000001e0672ca */ /* 0x000fe200000e0000 */
[----:B------:R-:W-:Y:S01]  /*07b0*/  IMAD.WIDE R18, R27, 0x4, R18 ;  /* 0x000000041b127825 */ /* 0x000fe200078e0212 */
[----:B------:R-:W-:-:S09]  /*07c0*/  R2UR UR7, R31 ;  /* 0x000000001f0772ca */ /* 0x000fd200000e0000 */
[----:B------:R-:W2:Y:S04]  /*07d0*/  LDG.E R3, desc[UR4][R22.64] ;  /* 0x0000000416037981 */ /* 0x000ea8000c1e1900 */
[----:B------:R-:W2:Y:S01]  /*07e0*/  LDG.E R0, desc[UR6][R18.64] ;  /* 0x0000000612007981 */ /* 0x000ea2000c1e1900 */
[----:B------:R-:W-:-:S04]  /*07f0*/  IMAD.WIDE R28, R27, 0x4, R16 ;  /* 0x000000041b1c7825 */ /* 0x000fc800078e0210 */
[----:B--2---:R-:W-:-:S05]  /*0800*/  IMAD R3, R3, R0, RZ ;  /* 0x0000000003037224 */ /* 0x004fca00078e02ff */
[----:B------:R0:W-:Y:S01]  /*0810*/  STG.E desc[UR4][R16.64], R3 ;  /* 0x0000000310007986 */ /* 0x0001e2000c101904 */
[----:B------:R0:W1:Y:S01]  /*0820*/  LDC.64 R8, c[0x4][R2] ;  /* 0x0100000002087b82 */ /* 0x0000620000000a00 */
[----:B------:R-:W2:Y:S02]  /*0830*/  LDCU.64 UR4, c[0x4][0x10] ;  /* 0x01000200ff0477ac */ /* 0x000ea40008000a00 */
[----:B------:R-:W3:Y:S01]  /*0840*/  LDG.E R0, desc[UR6][R28.64] ;  /* 0x000000061c007981 */ /* 0x000ee2000c1e1900 */
[----:B------:R-:W-:Y:S01]  /*0850*/  MOV R6, R25 ;  /* 0x0000001900067202 */ /* 0x000fe20000000f00 */
[----:B------:R-:W-:Y:S02]  /*0860*/  IMAD.MOV.U32 R7, RZ, RZ, R24 ;  /* 0x000000ffff077224 */ /* 0x000fe400078e0018 */
[----:B--2---:R-:W-:Y:S02]  /*0870*/  IMAD.U32 R4, RZ, RZ, UR4 ;  /* 0x00000004ff047e24 */ /* 0x004fe4000f8e00ff */
[----:B------:R-:W-:Y:S01]  /*0880*/  IMAD.U32 R5, RZ, RZ, UR5 ;  /* 0x00000005ff057e24 */ /* 0x000fe2000f8e00ff */
[----:B-1-3--:R0:W-:Y:S06]  /*0890*/  STL [R1], R0 ;  /* 0x0000000001007387 */ /* 0x00a1ec0000100800 */
[----:B------:R-:W-:-:S07]  /*08a0*/  LEPC R20, `(.L_x_6) ;  /* 0x000000001014794e */ /* 0x000fce0000000000 */
[----:B0-----:R-:W-:Y:S05]  /*08b0*/  CALL.ABS.NOINC R8 ;  /* 0x0000000008007343 */ /* 0x001fea0003c00000 */
.L_x_6:
        /* <DEDUP_REMOVED lines=14> */
[----:B------:R-:W-:Y:S02]  /*09a0*/  IMAD.MOV.U32 R6, RZ, RZ, R25 ;  /* 0x000000ffff067224 */ /* 0x000fe400078e0019 */
[----:B------:R-:W-:Y:S02]  /*09b0*/  IMAD.MOV.U32 R7, RZ, RZ, R24 ;  /* 0x000000ffff077224 */ /* 0x000fe400078e0018 */
[----:B--2---:R-:W-:Y:S01]  /*09c0*/  IMAD.U32 R4, RZ, RZ, UR4 ;  /* 0x00000004ff047e24 */ /* 0x004fe2000f8e00ff */
[----:B------:R-:W-:Y:S01]  /*09d0*/  MOV R5, UR5 ;  /* 0x0000000500057c02 */ /* 0x000fe20008000f00 */
[----:B-1-3--:R0:W-:Y:S06]  /*09e0*/  STL [R1], R0 ;  /* 0x0000000001007387 */ /* 0x00a1ec0000100800 */
[----:B------:R-:W-:-:S07]  /*09f0*/  LEPC R20, `(.L_x_7) ;  /* 0x000000001014794e */ /* 0x000fce0000000000 */
[----:B0-----:R-:W-:Y:S05]  /*0a00*/  CALL.ABS.NOINC R8 ;  /* 0x0000000008007343 */ /* 0x001fea0003c00000 */
.L_x_7:
        /* <DEDUP_REMOVED lines=14> */
[----:B------:R-:W-:Y:S01]  /*0af0*/  IMAD R26, R27, 0x4, R26 ;  /* 0x000000041b1a7824 */ /* 0x000fe200078e021a */
[----:B------:R-:W-:Y:S01]  /*0b00*/  MOV R6, R25 ;  /* 0x0000001900067202 */ /* 0x000fe20000000f00 */
[----:B------:R-:W-:Y:S01]  /*0b10*/  IMAD.MOV.U32 R7, RZ, RZ, R24 ;  /* 0x000000ffff077224 */ /* 0x000fe200078e0018 */
[----:B--2---:R-:W-:Y:S01]  /*0b20*/  MOV R4, UR4 ;  /* 0x0000000400047c02 */ /* 0x004fe20008000f00 */
[----:B------:R-:W-:Y:S01]  /*0b30*/  IMAD.U32 R5, RZ, RZ, UR5 ;  /* 0x00000005ff057e24 */ /* 0x000fe2000f8e00ff */
[----:B-1-3--:R0:W-:Y:S06]  /*0b40*/  STL [R1], R8 ;  /* 0x0000000801007387 */ /* 0x00a1ec0000100800 */
[----:B------:R-:W-:-:S07]  /*0b50*/  LEPC R20, `(.L_x_8) ;  /* 0x000000001014794e */ /* 0x000fce0000000000 */
[----:B0-----:R-:W-:Y:S05]  /*0b60*/  CALL.ABS.NOINC R10 ;  /* 0x000000000a007343 */ /* 0x001fea0003c00000 */
.L_x_8:
[----:B------:R-:W-:-:S13]  /*0b70*/  ISETP.GE.AND P0, PT, R26, UR36, PT ;  /* 0x000000241a007c0c */ /* 0x000fda000bf06270 */
[----:B------:R-:W-:Y:S05]  /*0b80*/  @!P0 BRA `(.L_x_9) ;  /* 0xfffffff800908947 */ /* 0x000fea000383ffff */
[----:B------:R-:W-:Y:S05]  /*0b90*/  EXIT ;  /* 0x000000000000794d */ /* 0x000fea0003800000 */
.L_x_10:
[----:B------:R-:W-:-:S00]  /*0ba0*/  BRA `(.L_x_10) ;  /* 0xfffffffc00fc7947 */ /* 0x000fc0000383ffff */
[----:B------:R-:W-:-:S00]  /*0bb0*/  NOP ;  /* 0x0000000000007918 */ /* 0x000fc00000000000 */
        /* <DEDUP_REMOVED lines=12> */
.L_x_11:


//--------------------- .nv.global.init           --------------------------
	.section	.nv.global.init,"aw",@progbits
.nv.global.init:
	.type		$str$1,@object
	.size		$str$1,($str - $str$1)
$str$1:
        /*0000*/ 	.byte	0x25, 0x64, 0x20, 0x00
	.type		$str,@object
	.size		$str,(.L_0 - $str)
$str:
        /*0004*/ 	.byte	0x6a, 0x6f, 0x70, 0x61, 0x0a, 0x00
.L_0:


//--------------------- .nv.shared.reserved.0     --------------------------
	.section	.nv.shared.reserved.0,"aw",@nobits
	.weak		__nv_reservedSMEM_offset_0_alias
	.size		__nv_reservedSMEM_offset_0_alias, 0, 64
	.other		__nv_reservedSMEM_offset_0_alias,@"STO_CUDA_RESERVED_SHARED STV_DEFAULT"
__nv_reservedSMEM_offset_0_alias:
	.zero		0
	.zero		64


//--------------------- .nv.constant0._Z6scalarPKiS0_iPi --------------------------
	.section	.nv.constant0._Z6scalarPKiS0_iPi,"a",@progbits
	.sectionflags	@""
	.align	4
.nv.constant0._Z6scalarPKiS0_iPi:
	.zero		928


//--------------------- SYMBOLS --------------------------

	.type		.nv.reservedSmem.offset0,@object
	.size		.nv.reservedSmem.offset0,0x4
	.type		vprintf,@function
